//
// Generated by NVIDIA NVVM Compiler
//
// Compiler Build ID: CL-36424714
// Cuda compilation tools, release 13.0, V13.0.88
// Based on NVVM 20.0.0
//

.version 9.0
.target sm_100
.address_size 64

	// .globl	_Z10DotProductPfS_S_i

.visible .entry _Z10DotProductPfS_S_i(
	.param .u64 .ptr .align 1 _Z10DotProductPfS_S_i_param_0,
	.param .u64 .ptr .align 1 _Z10DotProductPfS_S_i_param_1,
	.param .u64 .ptr .align 1 _Z10DotProductPfS_S_i_param_2,
	.param .u32 _Z10DotProductPfS_S_i_param_3
)
{
	.reg .pred 	%p<10>;
	.reg .b32 	%r<14>;
	.reg .b32 	%f<9>;
	.reg .b64 	%rd<17>;

	ld.param.u64 	%rd4, [_Z10DotProductPfS_S_i_param_0];
	ld.param.u64 	%rd5, [_Z10DotProductPfS_S_i_param_1];
	ld.param.u64 	%rd6, [_Z10DotProductPfS_S_i_param_2];
	ld.param.u32 	%r8, [_Z10DotProductPfS_S_i_param_3];
	cvta.to.global.u64 	%rd1, %rd6;
	mov.u32 	%r13, %ntid.x;
	mov.u32 	%r9, %ctaid.x;
	mul.lo.s32 	%r2, %r13, %r9;
	mov.u32 	%r3, %tid.x;
	add.s32 	%r4, %r2, %r3;
	setp.ge.s32 	%p1, %r4, %r8;
	@%p1 bra 	$L__BB0_2;
	cvta.to.global.u64 	%rd7, %rd4;
	cvta.to.global.u64 	%rd8, %rd5;
	mul.wide.s32 	%rd9, %r4, 4;
	add.s64 	%rd10, %rd7, %rd9;
	ld.global.f32 	%f2, [%rd10];
	add.s64 	%rd11, %rd8, %rd9;
	ld.global.f32 	%f3, [%rd11];
	mul.f32 	%f4, %f2, %f3;
	add.s64 	%rd12, %rd1, %rd9;
	st.global.f32 	[%rd12], %f4;
$L__BB0_2:
	mul.wide.s32 	%rd13, %r4, 4;
	add.s64 	%rd2, %rd1, %rd13;
$L__BB0_3:
	mov.u32 	%r5, %r13;
	bar.sync 	0;
	shr.u32 	%r13, %r5, 1;
	setp.lt.u32 	%p2, %r5, 2;
	@%p2 bra 	$L__BB0_7;
	add.s32 	%r10, %r13, %r2;
	setp.ge.s32 	%p3, %r4, %r10;
	add.s32 	%r11, %r10, %r3;
	setp.ge.s32 	%p4, %r11, %r8;
	or.pred  	%p5, %p3, %p4;
	@%p5 bra 	$L__BB0_3;
	setp.gt.s32 	%p6, %r4, %r2;
	shl.b32 	%r7, %r13, 2;
	cvt.u64.u32 	%rd14, %r7;
	add.s64 	%rd3, %rd2, %rd14;
	ld.global.f32 	%f5, [%rd3];
	ld.global.f32 	%f6, [%rd2];
	add.f32 	%f1, %f5, %f6;
	st.global.f32 	[%rd2], %f1;
	and.b32  	%r12, %r5, 1;
	setp.eq.b32 	%p7, %r12, 1;
	not.pred 	%p8, %p7;
	or.pred  	%p9, %p6, %p8;
	@%p9 bra 	$L__BB0_3;
	add.s64 	%rd16, %rd3, %rd14;
	ld.global.f32 	%f7, [%rd16];
	add.f32 	%f8, %f7, %f1;
	st.global.f32 	[%rd2], %f8;
	bra.uni 	$L__BB0_3;
$L__BB0_7:
	ret;

}


// ===== COMPILED SASS (sm_100) =====

	.target	sm_100

	.elftype	@"ET_EXEC"


//--------------------- .note.nv.tkinfo           --------------------------
	.section	.note.nv.tkinfo,"",@"SHT_NOTE"
	.sectionflags	@"SHF_NOTE_NV_TKINFO"
	.tkinfo
        /*0018*/ 	.word	0x00000002
        /*0030*/ 	.string	""
        /*0030*/ 	.string	"ptxas"
        /*0030*/ 	.string	"Cuda compilation tools, release 13.0, V13.0.88"
        /*0030*/ 	.string	"Build cuda_13.0.r13.0/compiler.36424714_0"
        /*0030*/ 	.string	"-arch sm_100 -m 64 "



//--------------------- .note.nv.cuinfo           --------------------------
	.section	.note.nv.cuinfo,"",@"SHT_NOTE"
	.sectionflags	@"SHF_NOTE_NV_CUINFO"
        /*0018*/ 	.short	0x0002
        /*001a*/ 	.short	0x0064
        /*001c*/ 	.short	0x0082
	.zero		2


//--------------------- .nv.info                  --------------------------
	.section	.nv.info,"",@"SHT_CUDA_INFO"
	.align	4


	//----- nvinfo : EIATTR_REGCOUNT
	.align		4
        /*0000*/ 	.byte	0x04, 0x2f
        /*0002*/ 	.short	(.L_1 - .L_0)
	.align		4
.L_0:
        /*0004*/ 	.word	index@(_Z10DotProductPfS_S_i)
        /*0008*/ 	.word	0x0000000f


	//----- nvinfo : EIATTR_FRAME_SIZE
	.align		4
.L_1:
        /*000c*/ 	.byte	0x04, 0x11
        /*000e*/ 	.short	(.L_3 - .L_2)
	.align		4
.L_2:
        /*0010*/ 	.word	index@(_Z10DotProductPfS_S_i)
        /*0014*/ 	.word	0x00000000


	//----- nvinfo : EIATTR_MIN_STACK_SIZE
	.align		4
.L_3:
        /*0018*/ 	.byte	0x04, 0x12
        /*001a*/ 	.short	(.L_5 - .L_4)
	.align		4
.L_4:
        /*001c*/ 	.word	index@(_Z10DotProductPfS_S_i)
        /*0020*/ 	.word	0x00000000
.L_5:


//--------------------- .nv.compat                --------------------------
	.section	.nv.compat,"",@"SHT_CUDA_COMPAT_INFO"
	.align	4
        /*0000*/ 	.byte	0x02, 0x09, 0x00, 0x00, 0x02, 0x02, 0x01, 0x00, 0x02, 0x05, 0x05, 0x00, 0x03, 0x07, 0x01, 0x01
        /*0010*/ 	.byte	0x02, 0x03, 0x00, 0x00, 0x02, 0x06, 0x01, 0x00, 0x04, 0x0b, 0x08, 0x00, 0x09, 0x00, 0x00, 0x00
        /*0020*/ 	.byte	0x00, 0x00, 0x00, 0x00


//--------------------- .nv.info._Z10DotProductPfS_S_i --------------------------
	.section	.nv.info._Z10DotProductPfS_S_i,"",@"SHT_CUDA_INFO"
	.sectionflags	@""
	.align	4


	//----- nvinfo : EIATTR_CUDA_API_VERSION
	.align		4
        /*0000*/ 	.byte	0x04, 0x37
        /*0002*/ 	.short	(.L_7 - .L_6)
.L_6:
        /*0004*/ 	.word	0x00000082


	//----- nvinfo : EIATTR_KPARAM_INFO
	.align		4
.L_7:
        /*0008*/ 	.byte	0x04, 0x17
        /*000a*/ 	.short	(.L_9 - .L_8)
.L_8:
        /*000c*/ 	.word	0x00000000
        /*0010*/ 	.short	0x0003
        /*0012*/ 	.short	0x0018
        /*0014*/ 	.byte	0x00, 0xf0, 0x11, 0x00


	//----- nvinfo : EIATTR_KPARAM_INFO
	.align		4
.L_9:
        /*0018*/ 	.byte	0x04, 0x17
        /*001a*/ 	.short	(.L_11 - .L_10)
.L_10:
        /*001c*/ 	.word	0x00000000
        /*0020*/ 	.short	0x0002
        /*0022*/ 	.short	0x0010
        /*0024*/ 	.byte	0x00, 0xf5, 0x21, 0x00


	//----- nvinfo : EIATTR_KPARAM_INFO
	.align		4
.L_11:
        /*0028*/ 	.byte	0x04, 0x17
        /*002a*/ 	.short	(.L_13 - .L_12)
.L_12:
        /*002c*/ 	.word	0x00000000
        /*0030*/ 	.short	0x0001
        /*0032*/ 	.short	0x0008
        /*0034*/ 	.byte	0x00, 0xf5, 0x21, 0x00


	//----- nvinfo : EIATTR_KPARAM_INFO
	.align		4
.L_13:
        /*0038*/ 	.byte	0x04, 0x17
        /*003a*/ 	.short	(.L_15 - .L_14)
.L_14:
        /*003c*/ 	.word	0x00000000
        /*0040*/ 	.short	0x0000
        /*0042*/ 	.short	0x0000
        /*0044*/ 	.byte	0x00, 0xf5, 0x21, 0x00


	//----- nvinfo : EIATTR_SPARSE_MMA_MASK
	.align		4
.L_15:
        /*0048*/ 	.byte	0x03, 0x50
        /*004a*/ 	.short	0x0000


	//----- nvinfo : EIATTR_MAXREG_COUNT
	.align		4
        /*004c*/ 	.byte	0x03, 0x1b
        /*004e*/ 	.short	0x00ff


	//----- nvinfo : EIATTR_NUM_BARRIERS
	.align		4
        /*0050*/ 	.byte	0x02, 0x4c
        /*0052*/ 	.byte	0x01
	.zero		1


	//----- nvinfo : EIATTR_MERCURY_ISA_VERSION
	.align		4
        /*0054*/ 	.byte	0x03, 0x5f
        /*0056*/ 	.short	0x0101


	//----- nvinfo : EIATTR_VRC_CTA_INIT_COUNT
	.align		4
        /*0058*/ 	.byte	0x02, 0x4a
	.zero		1
	.zero		1


	//----- nvinfo : EIATTR_EXIT_INSTR_OFFSETS
	.align		4
        /*005c*/ 	.byte	0x04, 0x1c
        /*005e*/ 	.short	(.L_17 - .L_16)


	//   ....[0]....
.L_16:
        /*0060*/ 	.word	0x00000150


	//   ....[1]....
        /*0064*/ 	.word	0x00000360


	//----- nvinfo : EIATTR_CRS_STACK_SIZE
	.align		4
.L_17:
        /*0068*/ 	.byte	0x04, 0x1e
        /*006a*/ 	.short	(.L_19 - .L_18)
.L_18:
        /*006c*/ 	.word	0x00000000


	//----- nvinfo : EIATTR_CBANK_PARAM_SIZE
	.align		4
.L_19:
        /*0070*/ 	.byte	0x03, 0x19
        /*0072*/ 	.short	0x001c


	//----- nvinfo : EIATTR_PARAM_CBANK
	.align		4
        /*0074*/ 	.byte	0x04, 0x0a
        /*0076*/ 	.short	(.L_21 - .L_20)
	.align		4
.L_20:
        /*0078*/ 	.word	index@(.nv.constant0._Z10DotProductPfS_S_i)
        /*007c*/ 	.short	0x0380
        /*007e*/ 	.short	0x001c


	//----- nvinfo : EIATTR_SW_WAR
	.align		4
.L_21:
        /*0080*/ 	.byte	0x04, 0x36
        /*0082*/ 	.short	(.L_23 - .L_22)
.L_22:
        /*0084*/ 	.word	0x00000008
.L_23:


//--------------------- .nv.callgraph             --------------------------
	.section	.nv.callgraph,"",@"SHT_CUDA_CALLGRAPH"
	.align	4
	.sectionentsize	8
	.align		4
        /*0000*/ 	.word	0x00000000
	.align		4
        /*0004*/ 	.word	0xffffffff
	.align		4
        /*0008*/ 	.word	0x00000000
	.align		4
        /*000c*/ 	.word	0xfffffffe
	.align		4
        /*0010*/ 	.word	0x00000000
	.align		4
        /*0014*/ 	.word	0xfffffffd
	.align		4
        /*0018*/ 	.word	0x00000000
	.align		4
        /*001c*/ 	.word	0xfffffffc


//--------------------- .text._Z10DotProductPfS_S_i --------------------------
	.section	.text._Z10DotProductPfS_S_i,"ax",@progbits
	.align	128
        .global         _Z10DotProductPfS_S_i
        .type           _Z10DotProductPfS_S_i,@function
        .size           _Z10DotProductPfS_S_i,(.L_x_4 - _Z10DotProductPfS_S_i)
        .other          _Z10DotProductPfS_S_i,@"STO_CUDA_ENTRY STV_DEFAULT"
_Z10DotProductPfS_S_i:
.text._Z10DotProductPfS_S_i:
[----:B------:R-:W-:Y:S01]  /*0000*/  LDC R1, c[0x0][0x37c] ;  /* 0x0000df00ff017b82 */ /* 0x000fe20000000800 */
[----:B------:R-:W0:Y:S07]  /*0010*/  S2R R0, SR_TID.X ;  /* 0x0000000000007919 */ /* 0x000e2e0000002100 */
[----:B------:R-:W1:Y:S01]  /*0020*/  S2UR UR4, SR_CTAID.X ;  /* 0x00000000000479c3 */ /* 0x000e620000002500 */
[----:B------:R-:W2:Y:S07]  /*0030*/  LDCU UR6, c[0x0][0x398] ;  /* 0x00007300ff0677ac */ /* 0x000eae0008000800 */
[----:B------:R-:W1:Y:S08]  /*0040*/  LDC R10, c[0x0][0x360] ;  /* 0x0000d800ff0a7b82 */ /* 0x000e700000000800 */
[----:B------:R-:W3:Y:S08]  /*0050*/  LDC.64 R6, c[0x0][0x380] ;  /* 0x0000e000ff067b82 */ /* 0x000ef00000000a00 */
[----:B------:R-:W4:Y:S01]  /*0060*/  LDC.64 R8, c[0x0][0x388] ;  /* 0x0000e200ff087b82 */ /* 0x000f220000000a00 */
[----:B-1----:R-:W-:Y:S01]  /*0070*/  IMAD R5, R10, UR4, RZ ;  /* 0x000000040a057c24 */ /* 0x002fe2000f8e02ff */
[----:B------:R-:W1:Y:S06]  /*0080*/  LDCU.64 UR4, c[0x0][0x358] ;  /* 0x00006b00ff0477ac */ /* 0x000e6c0008000a00 */
[----:B------:R-:W5:Y:S01]  /*0090*/  LDC.64 R2, c[0x0][0x390] ;  /* 0x0000e400ff027b82 */ /* 0x000f620000000a00 */
[----:B0-----:R-:W-:-:S05]  /*00a0*/  IMAD.IADD R4, R5, 0x1, R0 ;  /* 0x0000000105047824 */ /* 0x001fca00078e0200 */
[----:B--2---:R-:W-:-:S13]  /*00b0*/  ISETP.GE.AND P0, PT, R4, UR6, PT ;  /* 0x0000000604007c0c */ /* 0x004fda000bf06270 */
[----:B---3--:R-:W-:-:S04]  /*00c0*/  @!P0 IMAD.WIDE R6, R4, 0x4, R6 ;  /* 0x0000000404068825 */ /* 0x008fc800078e0206 */
[C---:B----4-:R-:W-:Y:S02]  /*00d0*/  @!P0 IMAD.WIDE R8, R4.reuse, 0x4, R8 ;  /* 0x0000000404088825 */ /* 0x050fe400078e0208 */
[----:B-1----:R-:W2:Y:S04]  /*00e0*/  @!P0 LDG.E R6, desc[UR4][R6.64] ;  /* 0x0000000406068981 */ /* 0x002ea8000c1e1900 */
[----:B------:R-:W2:Y:S01]  /*00f0*/  @!P0 LDG.E R9, desc[UR4][R8.64] ;  /* 0x0000000408098981 */ /* 0x000ea2000c1e1900 */
[----:B-----5:R-:W-:Y:S01]  /*0100*/  IMAD.WIDE R2, R4, 0x4, R2 ;  /* 0x0000000404027825 */ /* 0x020fe200078e0202 */
[----:B------:R-:W-:-:S03]  /*0110*/  ISETP.GE.U32.AND P1, PT, R10, 0x2, PT ;  /* 0x000000020a00780c */ /* 0x000fc60003f26070 */
[----:B--2---:R-:W-:-:S05]  /*0120*/  @!P0 FMUL R11, R6, R9 ;  /* 0x00000009060b8220 */ /* 0x004fca0000400000 */
[----:B------:R0:W-:Y:S01]  /*0130*/  @!P0 STG.E desc[UR4][R2.64], R11 ;  /* 0x0000000b02008986 */ /* 0x0001e2000c101904 */
[----:B------:R-:W-:Y:S06]  /*0140*/  BAR.SYNC.DEFER_BLOCKING 0x0 ;  /* 0x0000000000007b1d */ /* 0x000fec0000010000 */
[----:B------:R-:W-:Y:S05]  /*0150*/  @!P1 EXIT ;  /* 0x000000000000994d */ /* 0x000fea0003800000 */
[--C-:B------:R-:W-:Y:S01]  /*0160*/  IMAD.MOV.U32 R8, RZ, RZ, R10.reuse ;  /* 0x000000ffff087224 */ /* 0x100fe200078e000a */
[----:B------:R-:W-:Y:S01]  /*0170*/  SHF.R.U32.HI R12, RZ, 0x1, R10 ;  /* 0x00000001ff0c7819 */ /* 0x000fe2000001160a */
[----:B------:R-:W1:Y:S06]  /*0180*/  LDCU UR6, c[0x0][0x398] ;  /* 0x00007300ff0677ac */ /* 0x000e6c0008000800 */
.L_x_2:
[----:B------:R-:W-:Y:S01]  /*0190*/  IMAD.IADD R7, R5, 0x1, R12 ;  /* 0x0000000105077824 */ /* 0x000fe200078e020c */
[----:B------:R-:W-:Y:S04]  /*01a0*/  BSSY.RECONVERGENT B0, `(.L_x_0) ;  /* 0x0000015000007945 */ /* 0x000fe80003800200 */
[----:B------:R-:W-:-:S04]  /*01b0*/  IADD3 R6, PT, PT, R7, R0, RZ ;  /* 0x0000000007067210 */ /* 0x000fc80007ffe0ff */
[----:B-1----:R-:W-:-:S04]  /*01c0*/  ISETP.GE.AND P0, PT, R6, UR6, PT ;  /* 0x0000000606007c0c */ /* 0x002fc8000bf06270 */
[----:B------:R-:W-:-:S13]  /*01d0*/  ISETP.GE.OR P0, PT, R4, R7, P0 ;  /* 0x000000070400720c */ /* 0x000fda0000706670 */
[----:B--2---:R-:W-:Y:S05]  /*01e0*/  @P0 BRA `(.L_x_1) ;  /* 0x0000000000400947 */ /* 0x004fea0003800000 */
[----:B0-----:R-:W-:Y:S01]  /*01f0*/  IMAD.SHL.U32 R11, R12, 0x4, RZ ;  /* 0x000000040c0b7824 */ /* 0x001fe200078e00ff */
[----:B------:R-:W2:Y:S04]  /*0200*/  LDG.E R10, desc[UR4][R2.64] ;  /* 0x00000004020a7981 */ /* 0x000ea8000c1e1900 */
[----:B------:R-:W-:-:S05]  /*0210*/  IADD3 R6, P0, PT, R2, R11, RZ ;  /* 0x0000000b02067210 */ /* 0x000fca0007f1e0ff */
[----:B------:R-:W-:-:S05]  /*0220*/  IMAD.X R7, RZ, RZ, R3, P0 ;  /* 0x000000ffff077224 */ /* 0x000fca00000e0603 */
[----:B------:R-:W2:Y:S01]  /*0230*/  LDG.E R9, desc[UR4][R6.64] ;  /* 0x0000000406097981 */ /* 0x000ea2000c1e1900 */
[----:B------:R-:W-:-:S04]  /*0240*/  LOP3.LUT R8, R8, 0x1, RZ, 0xc0, !PT ;  /* 0x0000000108087812 */ /* 0x000fc800078ec0ff */
[----:B------:R-:W-:-:S04]  /*0250*/  ISETP.NE.U32.AND P0, PT, R8, 0x1, PT ;  /* 0x000000010800780c */ /* 0x000fc80003f05070 */
[----:B------:R-:W-:Y:S01]  /*0260*/  ISETP.GT.OR P0, PT, R4, R5, P0 ;  /* 0x000000050400720c */ /* 0x000fe20000704670 */
[----:B--2---:R-:W-:-:S05]  /*0270*/  FADD R9, R9, R10 ;  /* 0x0000000a09097221 */ /* 0x004fca0000000000 */
[----:B------:R1:W-:Y:S07]  /*0280*/  STG.E desc[UR4][R2.64], R9 ;  /* 0x0000000902007986 */ /* 0x0003ee000c101904 */
[----:B------:R-:W-:Y:S05]  /*0290*/  @P0 BRA `(.L_x_1) ;  /* 0x0000000000140947 */ /* 0x000fea0003800000 */
[----:B------:R-:W-:-:S04]  /*02a0*/  IADD3 R6, P0, PT, R11, R6, RZ ;  /* 0x000000060b067210 */ /* 0x000fc80007f1e0ff */
[----:B------:R-:W-:-:S05]  /*02b0*/  IADD3.X R7, PT, PT, RZ, R7, RZ, P0, !PT ;  /* 0x00000007ff077210 */ /* 0x000fca00007fe4ff */
[----:B------:R-:W1:Y:S02]  /*02c0*/  LDG.E R6, desc[UR4][R6.64] ;  /* 0x0000000406067981 */ /* 0x000e64000c1e1900 */
[----:B-1----:R-:W-:-:S05]  /*02d0*/  FADD R9, R9, R6 ;  /* 0x0000000609097221 */ /* 0x002fca0000000000 */
[----:B------:R2:W-:Y:S02]  /*02e0*/  STG.E desc[UR4][R2.64], R9 ;  /* 0x0000000902007986 */ /* 0x0005e4000c101904 */
.L_x_1:
[----:B------:R-:W-:Y:S05]  /*02f0*/  BSYNC.RECONVERGENT B0 ;  /* 0x0000000000007941 */ /* 0x000fea0003800200 */
.L_x_0:
[----:B------:R-:W-:Y:S01]  /*0300*/  BAR.SYNC.DEFER_BLOCKING 0x0 ;  /* 0x0000000000007b1d */ /* 0x000fe20000010000 */
[----:B------:R-:W-:Y:S01]  /*0310*/  ISETP.GE.U32.AND P0, PT, R12, 0x2, PT ;  /* 0x000000020c00780c */ /* 0x000fe20003f06070 */
[--C-:B------:R-:W-:Y:S01]  /*0320*/  IMAD.MOV.U32 R8, RZ, RZ, R12.reuse ;  /* 0x000000ffff087224 */ /* 0x100fe200078e000c */
[----:B------:R-:W-:-:S04]  /*0330*/  SHF.R.U32.HI R6, RZ, 0x1, R12 ;  /* 0x00000001ff067819 */ /* 0x000fc8000001160c */
[----:B------:R-:W-:-:S07]  /*0340*/  MOV R12, R6 ;  /* 0x00000006000c7202 */ /* 0x000fce0000000f00 */
[----:B------:R-:W-:Y:S05]  /*0350*/  @P0 BRA `(.L_x_2) ;  /* 0xfffffffc008c0947 */ /* 0x000fea000383ffff */
[----:B------:R-:W-:Y:S05]  /*0360*/  EXIT ;  /* 0x000000000000794d */ /* 0x000fea0003800000 */
.L_x_3:
[----:B------:R-:W-:-:S00]  /*0370*/  BRA `(.L_x_3) ;  /* 0xfffffffc00fc7947 */ /* 0x000fc0000383ffff */
[----:B------:R-:W-:-:S00]  /*0380*/  NOP ;  /* 0x0000000000007918 */ /* 0x000fc00000000000 */
[----:B------:R-:W-:-:S00]  /*0390*/  NOP ;  /* 0x0000000000007918 */ /* 0x000fc00000000000 */
[----:B------:R-:W-:-:S00]  /*03a0*/  NOP ;  /* 0x0000000000007918 */ /* 0x000fc00000000000 */
[----:B------:R-:W-:-:S00]  /*03b0*/  NOP ;  /* 0x0000000000007918 */ /* 0x000fc00000000000 */
[----:B------:R-:W-:-:S00]  /*03c0*/  NOP ;  /* 0x0000000000007918 */ /* 0x000fc00000000000 */
[----:B------:R-:W-:-:S00]  /*03d0*/  NOP ;  /* 0x0000000000007918 */ /* 0x000fc00000000000 */
[----:B------:R-:W-:-:S00]  /*03e0*/  NOP ;  /* 0x0000000000007918 */ /* 0x000fc00000000000 */
[----:B------:R-:W-:-:S00]  /*03f0*/  NOP ;  /* 0x0000000000007918 */ /* 0x000fc00000000000 */
.L_x_4:


//--------------------- .nv.shared.reserved.0     --------------------------
	.section	.nv.shared.reserved.0,"aw",@nobits
	.weak		__nv_reservedSMEM_offset_0_alias
	.size		__nv_reservedSMEM_offset_0_alias, 0, 64
	.other		__nv_reservedSMEM_offset_0_alias,@"STO_CUDA_RESERVED_SHARED STV_DEFAULT"
__nv_reservedSMEM_offset_0_alias:
	.zero		0
	.zero		64


//--------------------- .nv.constant0._Z10DotProductPfS_S_i --------------------------
	.section	.nv.constant0._Z10DotProductPfS_S_i,"a",@progbits
	.sectionflags	@""
	.align	4
.nv.constant0._Z10DotProductPfS_S_i:
	.zero		924


//--------------------- SYMBOLS --------------------------

	.type		.nv.reservedSmem.offset0,@object
	.size		.nv.reservedSmem.offset0,0x4
